//
// Generated by NVIDIA NVVM Compiler
//
// Compiler Build ID: CL-36424714
// Cuda compilation tools, release 13.0, V13.0.88
// Based on NVVM 20.0.0
//

.version 9.0
.target sm_100
.address_size 64

	// .globl	_Z13helloFromCUDAv
.extern .func  (.param .b32 func_retval0) vprintf
(
	.param .b64 vprintf_param_0,
	.param .b64 vprintf_param_1
)
;
.global .align 1 .b8 $str[28] = {72, 101, 108, 108, 111, 32, 102, 114, 111, 109, 32, 67, 85, 68, 65, 32, 116, 104, 114, 101, 97, 100, 32, 37, 100, 33, 10};

.visible .entry _Z13helloFromCUDAv()
{
	.local .align 8 .b8 	__local_depot0[8];
	.reg .b64 	%SP;
	.reg .b64 	%SPL;
	.reg .b32 	%r<4>;
	.reg .b64 	%rd<5>;

	mov.u64 	%SPL, __local_depot0;
	cvta.local.u64 	%SP, %SPL;
	add.u64 	%rd1, %SP, 0;
	add.u64 	%rd2, %SPL, 0;
	mov.u32 	%r1, %tid.x;
	st.local.u32 	[%rd2], %r1;
	mov.u64 	%rd3, $str;
	cvta.global.u64 	%rd4, %rd3;
	{ // callseq 0, 0
	.param .b64 param0;
	st.param.b64 	[param0], %rd4;
	.param .b64 param1;
	st.param.b64 	[param1], %rd1;
	.param .b32 retval0;
	call.uni (retval0), 
	vprintf, 
	(
	param0, 
	param1
	);
	ld.param.b32 	%r2, [retval0];
	} // callseq 0
	ret;

}


// ===== COMPILED SASS (sm_100) =====

	.target	sm_100

	.elftype	@"ET_EXEC"


//--------------------- .note.nv.tkinfo           --------------------------
	.section	.note.nv.tkinfo,"",@"SHT_NOTE"
	.sectionflags	@"SHF_NOTE_NV_TKINFO"
	.tkinfo
        /*0018*/ 	.word	0x00000002
        /*0030*/ 	.string	""
        /*0030*/ 	.string	"ptxas"
        /*0030*/ 	.string	"Cuda compilation tools, release 13.0, V13.0.88"
        /*0030*/ 	.string	"Build cuda_13.0.r13.0/compiler.36424714_0"
        /*0030*/ 	.string	"-arch sm_100 -m 64 "



//--------------------- .note.nv.cuinfo           --------------------------
	.section	.note.nv.cuinfo,"",@"SHT_NOTE"
	.sectionflags	@"SHF_NOTE_NV_CUINFO"
        /*0018*/ 	.short	0x0002
        /*001a*/ 	.short	0x0064
        /*001c*/ 	.short	0x0082
	.zero		2


//--------------------- .nv.info                  --------------------------
	.section	.nv.info,"",@"SHT_CUDA_INFO"
	.align	4


	//----- nvinfo : EIATTR_REGCOUNT
	.align		4
        /*0000*/ 	.byte	0x04, 0x2f
        /*0002*/ 	.short	(.L_2 - .L_1)
	.align		4
.L_1:
        /*0004*/ 	.word	index@(_Z13helloFromCUDAv)
        /*0008*/ 	.word	0x00000018


	//----- nvinfo : EIATTR_FRAME_SIZE
	.align		4
.L_2:
        /*000c*/ 	.byte	0x04, 0x11
        /*000e*/ 	.short	(.L_4 - .L_3)
	.align		4
.L_3:
        /*0010*/ 	.word	index@(_Z13helloFromCUDAv)
        /*0014*/ 	.word	0x00000008


	//----- nvinfo : EIATTR_MIN_STACK_SIZE
	.align		4
.L_4:
        /*0018*/ 	.byte	0x04, 0x12
        /*001a*/ 	.short	(.L_6 - .L_5)
	.align		4
.L_5:
        /*001c*/ 	.word	index@(_Z13helloFromCUDAv)
        /*0020*/ 	.word	0x00000008
.L_6:


//--------------------- .nv.compat                --------------------------
	.section	.nv.compat,"",@"SHT_CUDA_COMPAT_INFO"
	.align	4
        /*0000*/ 	.byte	0x02, 0x09, 0x00, 0x00, 0x02, 0x02, 0x01, 0x00, 0x02, 0x05, 0x05, 0x00, 0x03, 0x07, 0x01, 0x01
        /*0010*/ 	.byte	0x02, 0x03, 0x00, 0x00, 0x02, 0x06, 0x01, 0x00, 0x04, 0x0b, 0x08, 0x00, 0x09, 0x00, 0x00, 0x00
        /*0020*/ 	.byte	0x00, 0x00, 0x00, 0x00


//--------------------- .nv.info._Z13helloFromCUDAv --------------------------
	.section	.nv.info._Z13helloFromCUDAv,"",@"SHT_CUDA_INFO"
	.sectionflags	@""
	.align	4


	//----- nvinfo : EIATTR_CUDA_API_VERSION
	.align		4
        /*0000*/ 	.byte	0x04, 0x37
        /*0002*/ 	.short	(.L_8 - .L_7)
.L_7:
        /*0004*/ 	.word	0x00000082


	//----- nvinfo : EIATTR_SPARSE_MMA_MASK
	.align		4
.L_8:
        /*0008*/ 	.byte	0x03, 0x50
        /*000a*/ 	.short	0x0000


	//----- nvinfo : EIATTR_MAXREG_COUNT
	.align		4
        /*000c*/ 	.byte	0x03, 0x1b
        /*000e*/ 	.short	0x00ff


	//----- nvinfo : EIATTR_EXTERNS
	.align		4
        /*0010*/ 	.byte	0x04, 0x0f
        /*0012*/ 	.short	(.L_10 - .L_9)


	//   ....[0]....
	.align		4
.L_9:
        /*0014*/ 	.word	index@(vprintf)


	//----- nvinfo : EIATTR_MERCURY_ISA_VERSION
	.align		4
.L_10:
        /*0018*/ 	.byte	0x03, 0x5f
        /*001a*/ 	.short	0x0101


	//----- nvinfo : EIATTR_VRC_CTA_INIT_COUNT
	.align		4
        /*001c*/ 	.byte	0x02, 0x4a
	.zero		1
	.zero		1


	//----- nvinfo : EIATTR_SYSCALL_OFFSETS
	.align		4
        /*0020*/ 	.byte	0x04, 0x46
        /*0022*/ 	.short	(.L_12 - .L_11)


	//   ....[0]....
.L_11:
        /*0024*/ 	.word	0x000000e0


	//----- nvinfo : EIATTR_EXIT_INSTR_OFFSETS
	.align		4
.L_12:
        /*0028*/ 	.byte	0x04, 0x1c
        /*002a*/ 	.short	(.L_14 - .L_13)


	//   ....[0]....
.L_13:
        /*002c*/ 	.word	0x000000f0


	//----- nvinfo : EIATTR_SW_WAR
	.align		4
.L_14:
        /*0030*/ 	.byte	0x04, 0x36
        /*0032*/ 	.short	(.L_16 - .L_15)
.L_15:
        /*0034*/ 	.word	0x00000008
.L_16:


//--------------------- .nv.callgraph             --------------------------
	.section	.nv.callgraph,"",@"SHT_CUDA_CALLGRAPH"
	.align	4
	.sectionentsize	8
	.align		4
        /*0000*/ 	.word	0x00000000
	.align		4
        /*0004*/ 	.word	0xffffffff
	.align		4
        /*0008*/ 	.word	index@(_Z13helloFromCUDAv)
	.align		4
        /*000c*/ 	.word	index@(vprintf)
	.align		4
        /*0010*/ 	.word	0x00000000
	.align		4
        /*0014*/ 	.word	0xfffffffe
	.align		4
        /*0018*/ 	.word	0x00000000
	.align		4
        /*001c*/ 	.word	0xfffffffd
	.align		4
        /*0020*/ 	.word	0x00000000
	.align		4
        /*0024*/ 	.word	0xfffffffc


//--------------------- .nv.constant4             --------------------------
	.section	.nv.constant4,"a",@progbits
	.align	8
	.align		8
.nv.constant4:
        /*0000*/ 	.dword	vprintf
	.align		8
        /*0008*/ 	.dword	$str


//--------------------- .text._Z13helloFromCUDAv  --------------------------
	.section	.text._Z13helloFromCUDAv,"ax",@progbits
	.align	128
        .global         _Z13helloFromCUDAv
        .type           _Z13helloFromCUDAv,@function
        .size           _Z13helloFromCUDAv,(.L_x_2 - _Z13helloFromCUDAv)
        .other          _Z13helloFromCUDAv,@"STO_CUDA_ENTRY STV_DEFAULT"
_Z13helloFromCUDAv:
.text._Z13helloFromCUDAv:
[----:B------:R-:W0:Y:S01]  /*0000*/  LDC R1, c[0x0][0x37c] ;  /* 0x0000df00ff017b82 */ /* 0x000e220000000800 */
[----:B------:R-:W1:Y:S01]  /*0010*/  S2R R8, SR_TID.X ;  /* 0x0000000000087919 */ /* 0x000e620000002100 */
[----:B0-----:R-:W-:Y:S01]  /*0020*/  VIADD R1, R1, 0xfffffff8 ;  /* 0xfffffff801017836 */ /* 0x001fe20000000000 */
[----:B------:R-:W-:Y:S01]  /*0030*/  MOV R0, 0x0 ;  /* 0x0000000000007802 */ /* 0x000fe20000000f00 */
[----:B------:R-:W0:Y:S04]  /*0040*/  LDCU UR4, c[0x0][0x2f8] ;  /* 0x00005f00ff0477ac */ /* 0x000e280008000800 */
[----:B------:R2:W3:Y:S01]  /*0050*/  LDC.64 R2, c[0x4][R0] ;  /* 0x0100000000027b82 */ /* 0x0004e20000000a00 */
[----:B------:R-:W4:Y:S01]  /*0060*/  LDCU.64 UR6, c[0x4][0x8] ;  /* 0x01000100ff0677ac */ /* 0x000f220008000a00 */
[----:B------:R-:W5:Y:S01]  /*0070*/  LDCU UR5, c[0x0][0x2fc] ;  /* 0x00005f80ff0577ac */ /* 0x000f620008000800 */
[----:B0-----:R-:W-:Y:S01]  /*0080*/  IADD3 R6, P0, PT, R1, UR4, RZ ;  /* 0x0000000401067c10 */ /* 0x001fe2000ff1e0ff */
[----:B----4-:R-:W-:Y:S01]  /*0090*/  IMAD.U32 R4, RZ, RZ, UR6 ;  /* 0x00000006ff047e24 */ /* 0x010fe2000f8e00ff */
[----:B------:R-:W-:-:S03]  /*00a0*/  MOV R5, UR7 ;  /* 0x0000000700057c02 */ /* 0x000fc60008000f00 */
[----:B-----5:R-:W-:Y:S01]  /*00b0*/  IMAD.X R7, RZ, RZ, UR5, P0 ;  /* 0x00000005ff077e24 */ /* 0x020fe200080e06ff */
[----:B-1----:R2:W-:Y:S07]  /*00c0*/  STL [R1], R8 ;  /* 0x0000000801007387 */ /* 0x0025ee0000100800 */
[----:B------:R-:W-:-:S07]  /*00d0*/  LEPC R20, `(.L_x_0) ;  /* 0x000000001014794e */ /* 0x000fce0000000000 */
[----:B--23--:R-:W-:Y:S05]  /*00e0*/  CALL.ABS.NOINC R2 ;  /* 0x0000000002007343 */ /* 0x00cfea0003c00000 */
.L_x_0:
[----:B------:R-:W-:Y:S05]  /*00f0*/  EXIT ;  /* 0x000000000000794d */ /* 0x000fea0003800000 */
.L_x_1:
[----:B------:R-:W-:-:S00]  /*0100*/  BRA `(.L_x_1) ;  /* 0xfffffffc00fc7947 */ /* 0x000fc0000383ffff */
[----:B------:R-:W-:-:S00]  /*0110*/  NOP ;  /* 0x0000000000007918 */ /* 0x000fc00000000000 */
        /* <DEDUP_REMOVED lines=14> */
.L_x_2:


//--------------------- .nv.global.init           --------------------------
	.section	.nv.global.init,"aw",@progbits
.nv.global.init:
	.type		$str,@object
	.size		$str,(.L_0 - $str)
$str:
        /*0000*/ 	.byte	0x48, 0x65, 0x6c, 0x6c, 0x6f, 0x20, 0x66, 0x72, 0x6f, 0x6d, 0x20, 0x43, 0x55, 0x44, 0x41, 0x20
        /*0010*/ 	.byte	0x74, 0x68, 0x72, 0x65, 0x61, 0x64, 0x20, 0x25, 0x64, 0x21, 0x0a, 0x00
.L_0:


//--------------------- .nv.shared.reserved.0     --------------------------
	.section	.nv.shared.reserved.0,"aw",@nobits
	.weak		__nv_reservedSMEM_offset_0_alias
	.size		__nv_reservedSMEM_offset_0_alias, 0, 64
	.other		__nv_reservedSMEM_offset_0_alias,@"STO_CUDA_RESERVED_SHARED STV_DEFAULT"
__nv_reservedSMEM_offset_0_alias:
	.zero		0
	.zero		64


//--------------------- .nv.constant0._Z13helloFromCUDAv --------------------------
	.section	.nv.constant0._Z13helloFromCUDAv,"a",@progbits
	.sectionflags	@""
	.align	4
.nv.constant0._Z13helloFromCUDAv:
	.zero		896


//--------------------- SYMBOLS --------------------------

	.type		.nv.reservedSmem.offset0,@object
	.size		.nv.reservedSmem.offset0,0x4
	.type		vprintf,@function
